//
// Generated by NVIDIA NVVM Compiler
//
// Compiler Build ID: CL-36424714
// Cuda compilation tools, release 13.0, V13.0.88
// Based on NVVM 20.0.0
//

.version 9.0
.target sm_100
.address_size 64

	// .globl	_Z9warmingUpPf

.visible .entry _Z9warmingUpPf(
	.param .u64 .ptr .align 1 _Z9warmingUpPf_param_0
)
{
	.reg .pred 	%p<2>;
	.reg .b32 	%r<6>;
	.reg .b32 	%f<4>;
	.reg .b64 	%rd<5>;

	ld.param.u64 	%rd1, [_Z9warmingUpPf_param_0];
	mov.u32 	%r1, %tid.y;
	mov.u32 	%r2, %ntid.x;
	mov.u32 	%r3, %tid.x;
	mad.lo.s32 	%r4, %r1, %r2, %r3;
	and.b32  	%r5, %r4, 1;
	setp.eq.b32 	%p1, %r5, 1;
	selp.f32 	%f1, 0f43480000, 0f42C80000, %p1;
	cvta.to.global.u64 	%rd2, %rd1;
	mul.wide.u32 	%rd3, %r4, 4;
	add.s64 	%rd4, %rd2, %rd3;
	ld.global.f32 	%f2, [%rd4];
	add.f32 	%f3, %f1, %f2;
	st.global.f32 	[%rd4], %f3;
	ret;

}
	// .globl	_Z11mathKernal2Pf
.visible .entry _Z11mathKernal2Pf(
	.param .u64 .ptr .align 1 _Z11mathKernal2Pf_param_0
)
{
	.reg .pred 	%p<2>;
	.reg .b32 	%r<6>;
	.reg .b32 	%f<4>;
	.reg .b64 	%rd<5>;

	ld.param.u64 	%rd1, [_Z11mathKernal2Pf_param_0];
	mov.u32 	%r1, %tid.y;
	mov.u32 	%r2, %ntid.x;
	mov.u32 	%r3, %tid.x;
	mad.lo.s32 	%r4, %r1, %r2, %r3;
	and.b32  	%r5, %r4, 1;
	setp.eq.b32 	%p1, %r5, 1;
	selp.f32 	%f1, 0f43480000, 0f42C80000, %p1;
	cvta.to.global.u64 	%rd2, %rd1;
	mul.wide.u32 	%rd3, %r4, 4;
	add.s64 	%rd4, %rd2, %rd3;
	ld.global.f32 	%f2, [%rd4];
	add.f32 	%f3, %f1, %f2;
	st.global.f32 	[%rd4], %f3;
	ret;

}
	// .globl	_Z11mathKernal3Pf
.visible .entry _Z11mathKernal3Pf(
	.param .u64 .ptr .align 1 _Z11mathKernal3Pf_param_0
)
{
	.reg .pred 	%p<2>;
	.reg .b32 	%r<6>;
	.reg .b32 	%f<4>;
	.reg .b64 	%rd<5>;

	ld.param.u64 	%rd1, [_Z11mathKernal3Pf_param_0];
	mov.u32 	%r1, %tid.y;
	mov.u32 	%r2, %ntid.x;
	mov.u32 	%r3, %tid.x;
	mad.lo.s32 	%r4, %r1, %r2, %r3;
	and.b32  	%r5, %r4, 32;
	setp.eq.s32 	%p1, %r5, 0;
	selp.f32 	%f1, 0f42C80000, 0f43480000, %p1;
	cvta.to.global.u64 	%rd2, %rd1;
	mul.wide.u32 	%rd3, %r4, 4;
	add.s64 	%rd4, %rd2, %rd3;
	ld.global.f32 	%f2, [%rd4];
	add.f32 	%f3, %f1, %f2;
	st.global.f32 	[%rd4], %f3;
	ret;

}
	// .globl	_Z11mathKernal4Pf
.visible .entry _Z11mathKernal4Pf(
	.param .u64 .ptr .align 1 _Z11mathKernal4Pf_param_0
)
{
	.reg .pred 	%p<2>;
	.reg .b32 	%r<6>;
	.reg .b32 	%f<4>;
	.reg .b64 	%rd<5>;

	ld.param.u64 	%rd1, [_Z11mathKernal4Pf_param_0];
	mov.u32 	%r1, %tid.y;
	mov.u32 	%r2, %ntid.x;
	mov.u32 	%r3, %tid.x;
	mad.lo.s32 	%r4, %r1, %r2, %r3;
	and.b32  	%r5, %r4, 1;
	setp.eq.b32 	%p1, %r5, 1;
	selp.f32 	%f1, 0f43480000, 0f42C80000, %p1;
	cvta.to.global.u64 	%rd2, %rd1;
	mul.wide.u32 	%rd3, %r4, 4;
	add.s64 	%rd4, %rd2, %rd3;
	ld.global.f32 	%f2, [%rd4];
	add.f32 	%f3, %f1, %f2;
	st.global.f32 	[%rd4], %f3;
	ret;

}


// ===== COMPILED SASS (sm_100) =====

	.target	sm_100

	.elftype	@"ET_EXEC"


//--------------------- .note.nv.tkinfo           --------------------------
	.section	.note.nv.tkinfo,"",@"SHT_NOTE"
	.sectionflags	@"SHF_NOTE_NV_TKINFO"
	.tkinfo
        /*0018*/ 	.word	0x00000002
        /*0030*/ 	.string	""
        /*0030*/ 	.string	"ptxas"
        /*0030*/ 	.string	"Cuda compilation tools, release 13.0, V13.0.88"
        /*0030*/ 	.string	"Build cuda_13.0.r13.0/compiler.36424714_0"
        /*0030*/ 	.string	"-arch sm_100 -m 64 "



//--------------------- .note.nv.cuinfo           --------------------------
	.section	.note.nv.cuinfo,"",@"SHT_NOTE"
	.sectionflags	@"SHF_NOTE_NV_CUINFO"
        /*0018*/ 	.short	0x0002
        /*001a*/ 	.short	0x0064
        /*001c*/ 	.short	0x0082
	.zero		2


//--------------------- .nv.info                  --------------------------
	.section	.nv.info,"",@"SHT_CUDA_INFO"
	.align	4


	//----- nvinfo : EIATTR_REGCOUNT
	.align		4
        /*0000*/ 	.byte	0x04, 0x2f
        /*0002*/ 	.short	(.L_1 - .L_0)
	.align		4
.L_0:
        /*0004*/ 	.word	index@(_Z9warmingUpPf)
        /*0008*/ 	.word	0x0000000a


	//----- nvinfo : EIATTR_FRAME_SIZE
	.align		4
.L_1:
        /*000c*/ 	.byte	0x04, 0x11
        /*000e*/ 	.short	(.L_3 - .L_2)
	.align		4
.L_2:
        /*0010*/ 	.word	index@(_Z9warmingUpPf)
        /*0014*/ 	.word	0x00000000


	//----- nvinfo : EIATTR_REGCOUNT
	.align		4
.L_3:
        /*0018*/ 	.byte	0x04, 0x2f
        /*001a*/ 	.short	(.L_5 - .L_4)
	.align		4
.L_4:
        /*001c*/ 	.word	index@(_Z11mathKernal2Pf)
        /*0020*/ 	.word	0x0000000a


	//----- nvinfo : EIATTR_FRAME_SIZE
	.align		4
.L_5:
        /*0024*/ 	.byte	0x04, 0x11
        /*0026*/ 	.short	(.L_7 - .L_6)
	.align		4
.L_6:
        /*0028*/ 	.word	index@(_Z11mathKernal2Pf)
        /*002c*/ 	.word	0x00000000


	//----- nvinfo : EIATTR_REGCOUNT
	.align		4
.L_7:
        /*0030*/ 	.byte	0x04, 0x2f
        /*0032*/ 	.short	(.L_9 - .L_8)
	.align		4
.L_8:
        /*0034*/ 	.word	index@(_Z11mathKernal3Pf)
        /*0038*/ 	.word	0x0000000a


	//----- nvinfo : EIATTR_FRAME_SIZE
	.align		4
.L_9:
        /*003c*/ 	.byte	0x04, 0x11
        /*003e*/ 	.short	(.L_11 - .L_10)
	.align		4
.L_10:
        /*0040*/ 	.word	index@(_Z11mathKernal3Pf)
        /*0044*/ 	.word	0x00000000


	//----- nvinfo : EIATTR_REGCOUNT
	.align		4
.L_11:
        /*0048*/ 	.byte	0x04, 0x2f
        /*004a*/ 	.short	(.L_13 - .L_12)
	.align		4
.L_12:
        /*004c*/ 	.word	index@(_Z11mathKernal4Pf)
        /*0050*/ 	.word	0x0000000a


	//----- nvinfo : EIATTR_FRAME_SIZE
	.align		4
.L_13:
        /*0054*/ 	.byte	0x04, 0x11
        /*0056*/ 	.short	(.L_15 - .L_14)
	.align		4
.L_14:
        /*0058*/ 	.word	index@(_Z11mathKernal4Pf)
        /*005c*/ 	.word	0x00000000


	//----- nvinfo : EIATTR_MIN_STACK_SIZE
	.align		4
.L_15:
        /*0060*/ 	.byte	0x04, 0x12
        /*0062*/ 	.short	(.L_17 - .L_16)
	.align		4
.L_16:
        /*0064*/ 	.word	index@(_Z11mathKernal4Pf)
        /*0068*/ 	.word	0x00000000


	//----- nvinfo : EIATTR_MIN_STACK_SIZE
	.align		4
.L_17:
        /*006c*/ 	.byte	0x04, 0x12
        /*006e*/ 	.short	(.L_19 - .L_18)
	.align		4
.L_18:
        /*0070*/ 	.word	index@(_Z11mathKernal3Pf)
        /*0074*/ 	.word	0x00000000


	//----- nvinfo : EIATTR_MIN_STACK_SIZE
	.align		4
.L_19:
        /*0078*/ 	.byte	0x04, 0x12
        /*007a*/ 	.short	(.L_21 - .L_20)
	.align		4
.L_20:
        /*007c*/ 	.word	index@(_Z11mathKernal2Pf)
        /*0080*/ 	.word	0x00000000


	//----- nvinfo : EIATTR_MIN_STACK_SIZE
	.align		4
.L_21:
        /*0084*/ 	.byte	0x04, 0x12
        /*0086*/ 	.short	(.L_23 - .L_22)
	.align		4
.L_22:
        /*0088*/ 	.word	index@(_Z9warmingUpPf)
        /*008c*/ 	.word	0x00000000
.L_23:


//--------------------- .nv.compat                --------------------------
	.section	.nv.compat,"",@"SHT_CUDA_COMPAT_INFO"
	.align	4
        /*0000*/ 	.byte	0x02, 0x09, 0x00, 0x00, 0x02, 0x02, 0x01, 0x00, 0x02, 0x05, 0x05, 0x00, 0x03, 0x07, 0x01, 0x01
        /*0010*/ 	.byte	0x02, 0x03, 0x00, 0x00, 0x02, 0x06, 0x01, 0x00, 0x04, 0x0b, 0x08, 0x00, 0x09, 0x00, 0x00, 0x00
        /*0020*/ 	.byte	0x00, 0x00, 0x00, 0x00


//--------------------- .nv.info._Z11mathKernal4Pf --------------------------
	.section	.nv.info._Z11mathKernal4Pf,"",@"SHT_CUDA_INFO"
	.sectionflags	@""
	.align	4


	//----- nvinfo : EIATTR_CUDA_API_VERSION
	.align		4
        /*0000*/ 	.byte	0x04, 0x37
        /*0002*/ 	.short	(.L_25 - .L_24)
.L_24:
        /*0004*/ 	.word	0x00000082


	//----- nvinfo : EIATTR_KPARAM_INFO
	.align		4
.L_25:
        /*0008*/ 	.byte	0x04, 0x17
        /*000a*/ 	.short	(.L_27 - .L_26)
.L_26:
        /*000c*/ 	.word	0x00000000
        /*0010*/ 	.short	0x0000
        /*0012*/ 	.short	0x0000
        /*0014*/ 	.byte	0x00, 0xf5, 0x21, 0x00


	//----- nvinfo : EIATTR_SPARSE_MMA_MASK
	.align		4
.L_27:
        /*0018*/ 	.byte	0x03, 0x50
        /*001a*/ 	.short	0x0000


	//----- nvinfo : EIATTR_MAXREG_COUNT
	.align		4
        /*001c*/ 	.byte	0x03, 0x1b
        /*001e*/ 	.short	0x00ff


	//----- nvinfo : EIATTR_MERCURY_ISA_VERSION
	.align		4
        /*0020*/ 	.byte	0x03, 0x5f
        /*0022*/ 	.short	0x0101


	//----- nvinfo : EIATTR_VRC_CTA_INIT_COUNT
	.align		4
        /*0024*/ 	.byte	0x02, 0x4a
	.zero		1
	.zero		1


	//----- nvinfo : EIATTR_EXIT_INSTR_OFFSETS
	.align		4
        /*0028*/ 	.byte	0x04, 0x1c
        /*002a*/ 	.short	(.L_29 - .L_28)


	//   ....[0]....
.L_28:
        /*002c*/ 	.word	0x000000f0


	//----- nvinfo : EIATTR_CBANK_PARAM_SIZE
	.align		4
.L_29:
        /*0030*/ 	.byte	0x03, 0x19
        /*0032*/ 	.short	0x0008


	//----- nvinfo : EIATTR_PARAM_CBANK
	.align		4
        /*0034*/ 	.byte	0x04, 0x0a
        /*0036*/ 	.short	(.L_31 - .L_30)
	.align		4
.L_30:
        /*0038*/ 	.word	index@(.nv.constant0._Z11mathKernal4Pf)
        /*003c*/ 	.short	0x0380
        /*003e*/ 	.short	0x0008


	//----- nvinfo : EIATTR_SW_WAR
	.align		4
.L_31:
        /*0040*/ 	.byte	0x04, 0x36
        /*0042*/ 	.short	(.L_33 - .L_32)
.L_32:
        /*0044*/ 	.word	0x00000008
.L_33:


//--------------------- .nv.info._Z11mathKernal3Pf --------------------------
	.section	.nv.info._Z11mathKernal3Pf,"",@"SHT_CUDA_INFO"
	.sectionflags	@""
	.align	4


	//----- nvinfo : EIATTR_CUDA_API_VERSION
	.align		4
        /*0000*/ 	.byte	0x04, 0x37
        /*0002*/ 	.short	(.L_35 - .L_34)
.L_34:
        /*0004*/ 	.word	0x00000082


	//----- nvinfo : EIATTR_KPARAM_INFO
	.align		4
.L_35:
        /*0008*/ 	.byte	0x04, 0x17
        /*000a*/ 	.short	(.L_37 - .L_36)
.L_36:
        /*000c*/ 	.word	0x00000000
        /*0010*/ 	.short	0x0000
        /*0012*/ 	.short	0x0000
        /*0014*/ 	.byte	0x00, 0xf5, 0x21, 0x00


	//----- nvinfo : EIATTR_SPARSE_MMA_MASK
	.align		4
.L_37:
        /*0018*/ 	.byte	0x03, 0x50
        /*001a*/ 	.short	0x0000


	//----- nvinfo : EIATTR_MAXREG_COUNT
	.align		4
        /*001c*/ 	.byte	0x03, 0x1b
        /*001e*/ 	.short	0x00ff


	//----- nvinfo : EIATTR_MERCURY_ISA_VERSION
	.align		4
        /*0020*/ 	.byte	0x03, 0x5f
        /*0022*/ 	.short	0x0101


	//----- nvinfo : EIATTR_VRC_CTA_INIT_COUNT
	.align		4
        /*0024*/ 	.byte	0x02, 0x4a
	.zero		1
	.zero		1


	//----- nvinfo : EIATTR_EXIT_INSTR_OFFSETS
	.align		4
        /*0028*/ 	.byte	0x04, 0x1c
        /*002a*/ 	.short	(.L_39 - .L_38)


	//   ....[0]....
.L_38:
        /*002c*/ 	.word	0x000000e0


	//----- nvinfo : EIATTR_CBANK_PARAM_SIZE
	.align		4
.L_39:
        /*0030*/ 	.byte	0x03, 0x19
        /*0032*/ 	.short	0x0008


	//----- nvinfo : EIATTR_PARAM_CBANK
	.align		4
        /*0034*/ 	.byte	0x04, 0x0a
        /*0036*/ 	.short	(.L_41 - .L_40)
	.align		4
.L_40:
        /*0038*/ 	.word	index@(.nv.constant0._Z11mathKernal3Pf)
        /*003c*/ 	.short	0x0380
        /*003e*/ 	.short	0x0008


	//----- nvinfo : EIATTR_SW_WAR
	.align		4
.L_41:
        /*0040*/ 	.byte	0x04, 0x36
        /*0042*/ 	.short	(.L_43 - .L_42)
.L_42:
        /*0044*/ 	.word	0x00000008
.L_43:


//--------------------- .nv.info._Z11mathKernal2Pf --------------------------
	.section	.nv.info._Z11mathKernal2Pf,"",@"SHT_CUDA_INFO"
	.sectionflags	@""
	.align	4


	//----- nvinfo : EIATTR_CUDA_API_VERSION
	.align		4
        /*0000*/ 	.byte	0x04, 0x37
        /*0002*/ 	.short	(.L_45 - .L_44)
.L_44:
        /*0004*/ 	.word	0x00000082


	//----- nvinfo : EIATTR_KPARAM_INFO
	.align		4
.L_45:
        /*0008*/ 	.byte	0x04, 0x17
        /*000a*/ 	.short	(.L_47 - .L_46)
.L_46:
        /*000c*/ 	.word	0x00000000
        /*0010*/ 	.short	0x0000
        /*0012*/ 	.short	0x0000
        /*0014*/ 	.byte	0x00, 0xf5, 0x21, 0x00


	//----- nvinfo : EIATTR_SPARSE_MMA_MASK
	.align		4
.L_47:
        /*0018*/ 	.byte	0x03, 0x50
        /*001a*/ 	.short	0x0000


	//----- nvinfo : EIATTR_MAXREG_COUNT
	.align		4
        /*001c*/ 	.byte	0x03, 0x1b
        /*001e*/ 	.short	0x00ff


	//----- nvinfo : EIATTR_MERCURY_ISA_VERSION
	.align		4
        /*0020*/ 	.byte	0x03, 0x5f
        /*0022*/ 	.short	0x0101


	//----- nvinfo : EIATTR_VRC_CTA_INIT_COUNT
	.align		4
        /*0024*/ 	.byte	0x02, 0x4a
	.zero		1
	.zero		1


	//----- nvinfo : EIATTR_EXIT_INSTR_OFFSETS
	.align		4
        /*0028*/ 	.byte	0x04, 0x1c
        /*002a*/ 	.short	(.L_49 - .L_48)


	//   ....[0]....
.L_48:
        /*002c*/ 	.word	0x000000f0


	//----- nvinfo : EIATTR_CBANK_PARAM_SIZE
	.align		4
.L_49:
        /*0030*/ 	.byte	0x03, 0x19
        /*0032*/ 	.short	0x0008


	//----- nvinfo : EIATTR_PARAM_CBANK
	.align		4
        /*0034*/ 	.byte	0x04, 0x0a
        /*0036*/ 	.short	(.L_51 - .L_50)
	.align		4
.L_50:
        /*0038*/ 	.word	index@(.nv.constant0._Z11mathKernal2Pf)
        /*003c*/ 	.short	0x0380
        /*003e*/ 	.short	0x0008


	//----- nvinfo : EIATTR_SW_WAR
	.align		4
.L_51:
        /*0040*/ 	.byte	0x04, 0x36
        /*0042*/ 	.short	(.L_53 - .L_52)
.L_52:
        /*0044*/ 	.word	0x00000008
.L_53:


//--------------------- .nv.info._Z9warmingUpPf   --------------------------
	.section	.nv.info._Z9warmingUpPf,"",@"SHT_CUDA_INFO"
	.sectionflags	@""
	.align	4


	//----- nvinfo : EIATTR_CUDA_API_VERSION
	.align		4
        /*0000*/ 	.byte	0x04, 0x37
        /*0002*/ 	.short	(.L_55 - .L_54)
.L_54:
        /*0004*/ 	.word	0x00000082


	//----- nvinfo : EIATTR_KPARAM_INFO
	.align		4
.L_55:
        /*0008*/ 	.byte	0x04, 0x17
        /*000a*/ 	.short	(.L_57 - .L_56)
.L_56:
        /*000c*/ 	.word	0x00000000
        /*0010*/ 	.short	0x0000
        /*0012*/ 	.short	0x0000
        /*0014*/ 	.byte	0x00, 0xf5, 0x21, 0x00


	//----- nvinfo : EIATTR_SPARSE_MMA_MASK
	.align		4
.L_57:
        /*0018*/ 	.byte	0x03, 0x50
        /*001a*/ 	.short	0x0000


	//----- nvinfo : EIATTR_MAXREG_COUNT
	.align		4
        /*001c*/ 	.byte	0x03, 0x1b
        /*001e*/ 	.short	0x00ff


	//----- nvinfo : EIATTR_MERCURY_ISA_VERSION
	.align		4
        /*0020*/ 	.byte	0x03, 0x5f
        /*0022*/ 	.short	0x0101


	//----- nvinfo : EIATTR_VRC_CTA_INIT_COUNT
	.align		4
        /*0024*/ 	.byte	0x02, 0x4a
	.zero		1
	.zero		1


	//----- nvinfo : EIATTR_EXIT_INSTR_OFFSETS
	.align		4
        /*0028*/ 	.byte	0x04, 0x1c
        /*002a*/ 	.short	(.L_59 - .L_58)


	//   ....[0]....
.L_58:
        /*002c*/ 	.word	0x000000f0


	//----- nvinfo : EIATTR_CBANK_PARAM_SIZE
	.align		4
.L_59:
        /*0030*/ 	.byte	0x03, 0x19
        /*0032*/ 	.short	0x0008


	//----- nvinfo : EIATTR_PARAM_CBANK
	.align		4
        /*0034*/ 	.byte	0x04, 0x0a
        /*0036*/ 	.short	(.L_61 - .L_60)
	.align		4
.L_60:
        /*0038*/ 	.word	index@(.nv.constant0._Z9warmingUpPf)
        /*003c*/ 	.short	0x0380
        /*003e*/ 	.short	0x0008


	//----- nvinfo : EIATTR_SW_WAR
	.align		4
.L_61:
        /*0040*/ 	.byte	0x04, 0x36
        /*0042*/ 	.short	(.L_63 - .L_62)
.L_62:
        /*0044*/ 	.word	0x00000008
.L_63:


//--------------------- .nv.callgraph             --------------------------
	.section	.nv.callgraph,"",@"SHT_CUDA_CALLGRAPH"
	.align	4
	.sectionentsize	8
	.align		4
        /*0000*/ 	.word	0x00000000
	.align		4
        /*0004*/ 	.word	0xffffffff
	.align		4
        /*0008*/ 	.word	0x00000000
	.align		4
        /*000c*/ 	.word	0xfffffffe
	.align		4
        /*0010*/ 	.word	0x00000000
	.align		4
        /*0014*/ 	.word	0xfffffffd
	.align		4
        /*0018*/ 	.word	0x00000000
	.align		4
        /*001c*/ 	.word	0xfffffffc


//--------------------- .text._Z11mathKernal4Pf   --------------------------
	.section	.text._Z11mathKernal4Pf,"ax",@progbits
	.align	128
        .global         _Z11mathKernal4Pf
        .type           _Z11mathKernal4Pf,@function
        .size           _Z11mathKernal4Pf,(.L_x_4 - _Z11mathKernal4Pf)
        .other          _Z11mathKernal4Pf,@"STO_CUDA_ENTRY STV_DEFAULT"
_Z11mathKernal4Pf:
.text._Z11mathKernal4Pf:
[----:B------:R-:W-:Y:S01]  /*0000*/  LDC R1, c[0x0][0x37c] ;  /* 0x0000df00ff017b82 */ /* 0x000fe20000000800 */
[----:B------:R-:W0:Y:S07]  /*0010*/  S2R R5, SR_TID.Y ;  /* 0x0000000000057919 */ /* 0x000e2e0000002200 */
[----:B------:R-:W1:Y:S01]  /*0020*/  LDC.64 R2, c[0x0][0x380] ;  /* 0x0000e000ff027b82 */ /* 0x000e620000000a00 */
[----:B------:R-:W0:Y:S01]  /*0030*/  LDCU UR6, c[0x0][0x360] ;  /* 0x00006c00ff0677ac */ /* 0x000e220008000800 */
[----:B------:R-:W0:Y:S01]  /*0040*/  S2R R0, SR_TID.X ;  /* 0x0000000000007919 */ /* 0x000e220000002100 */
[----:B------:R-:W2:Y:S01]  /*0050*/  LDCU.64 UR4, c[0x0][0x358] ;  /* 0x00006b00ff0477ac */ /* 0x000ea20008000a00 */
[----:B0-----:R-:W-:-:S04]  /*0060*/  IMAD R5, R5, UR6, R0 ;  /* 0x0000000605057c24 */ /* 0x001fc8000f8e0200 */
[----:B-1----:R-:W-:-:S05]  /*0070*/  IMAD.WIDE.U32 R2, R5, 0x4, R2 ;  /* 0x0000000405027825 */ /* 0x002fca00078e0002 */
[----:B--2---:R-:W2:Y:S01]  /*0080*/  LDG.E R7, desc[UR4][R2.64] ;  /* 0x0000000402077981 */ /* 0x004ea2000c1e1900 */
[----:B------:R-:W-:Y:S01]  /*0090*/  HFMA2 R0, -RZ, RZ, 3.640625, 0 ;  /* 0x43480000ff007431 */ /* 0x000fe200000001ff */
[----:B------:R-:W-:-:S04]  /*00a0*/  LOP3.LUT R5, R5, 0x1, RZ, 0xc0, !PT ;  /* 0x0000000105057812 */ /* 0x000fc800078ec0ff */
[----:B------:R-:W-:-:S04]  /*00b0*/  ISETP.NE.U32.AND P0, PT, R5, 0x1, PT ;  /* 0x000000010500780c */ /* 0x000fc80003f05070 */
[----:B------:R-:W-:-:S05]  /*00c0*/  FSEL R0, R0, 100, !P0 ;  /* 0x42c8000000007808 */ /* 0x000fca0004000000 */
[----:B--2---:R-:W-:-:S05]  /*00d0*/  FADD R7, R0, R7 ;  /* 0x0000000700077221 */ /* 0x004fca0000000000 */
[----:B------:R-:W-:Y:S01]  /*00e0*/  STG.E desc[UR4][R2.64], R7 ;  /* 0x0000000702007986 */ /* 0x000fe2000c101904 */
[----:B------:R-:W-:Y:S05]  /*00f0*/  EXIT ;  /* 0x000000000000794d */ /* 0x000fea0003800000 */
.L_x_0:
[----:B------:R-:W-:-:S00]  /*0100*/  BRA `(.L_x_0) ;  /* 0xfffffffc00fc7947 */ /* 0x000fc0000383ffff */
[----:B------:R-:W-:-:S00]  /*0110*/  NOP ;  /* 0x0000000000007918 */ /* 0x000fc00000000000 */
        /* <DEDUP_REMOVED lines=14> */
.L_x_4:


//--------------------- .text._Z11mathKernal3Pf   --------------------------
	.section	.text._Z11mathKernal3Pf,"ax",@progbits
	.align	128
        .global         _Z11mathKernal3Pf
        .type           _Z11mathKernal3Pf,@function
        .size           _Z11mathKernal3Pf,(.L_x_5 - _Z11mathKernal3Pf)
        .other          _Z11mathKernal3Pf,@"STO_CUDA_ENTRY STV_DEFAULT"
_Z11mathKernal3Pf:
.text._Z11mathKernal3Pf:
        /* <DEDUP_REMOVED lines=9> */
[----:B------:R-:W-:Y:S01]  /*0090*/  HFMA2 R0, -RZ, RZ, 3.390625, 0 ;  /* 0x42c80000ff007431 */ /* 0x000fe200000001ff */
[----:B------:R-:W-:-:S04]  /*00a0*/  LOP3.LUT P0, RZ, R5, 0x20, RZ, 0xc0, !PT ;  /* 0x0000002005ff7812 */ /* 0x000fc8000780c0ff */
[----:B------:R-:W-:-:S05]  /*00b0*/  FSEL R0, R0, 200, !P0 ;  /* 0x4348000000007808 */ /* 0x000fca0004000000 */
[----:B--2---:R-:W-:-:S05]  /*00c0*/  FADD R7, R0, R7 ;  /* 0x0000000700077221 */ /* 0x004fca0000000000 */
[----:B------:R-:W-:Y:S01]  /*00d0*/  STG.E desc[UR4][R2.64], R7 ;  /* 0x0000000702007986 */ /* 0x000fe2000c101904 */
[----:B------:R-:W-:Y:S05]  /*00e0*/  EXIT ;  /* 0x000000000000794d */ /* 0x000fea0003800000 */
.L_x_1:
        /* <DEDUP_REMOVED lines=9> */
.L_x_5:


//--------------------- .text._Z11mathKernal2Pf   --------------------------
	.section	.text._Z11mathKernal2Pf,"ax",@progbits
	.align	128
        .global         _Z11mathKernal2Pf
        .type           _Z11mathKernal2Pf,@function
        .size           _Z11mathKernal2Pf,(.L_x_6 - _Z11mathKernal2Pf)
        .other          _Z11mathKernal2Pf,@"STO_CUDA_ENTRY STV_DEFAULT"
_Z11mathKernal2Pf:
.text._Z11mathKernal2Pf:
        /* <DEDUP_REMOVED lines=16> */
.L_x_2:
        /* <DEDUP_REMOVED lines=16> */
.L_x_6:


//--------------------- .text._Z9warmingUpPf      --------------------------
	.section	.text._Z9warmingUpPf,"ax",@progbits
	.align	128
        .global         _Z9warmingUpPf
        .type           _Z9warmingUpPf,@function
        .size           _Z9warmingUpPf,(.L_x_7 - _Z9warmingUpPf)
        .other          _Z9warmingUpPf,@"STO_CUDA_ENTRY STV_DEFAULT"
_Z9warmingUpPf:
.text._Z9warmingUpPf:
        /* <DEDUP_REMOVED lines=16> */
.L_x_3:
        /* <DEDUP_REMOVED lines=16> */
.L_x_7:


//--------------------- .nv.shared.reserved.0     --------------------------
	.section	.nv.shared.reserved.0,"aw",@nobits
	.weak		__nv_reservedSMEM_offset_0_alias
	.size		__nv_reservedSMEM_offset_0_alias, 0, 64
	.other		__nv_reservedSMEM_offset_0_alias,@"STO_CUDA_RESERVED_SHARED STV_DEFAULT"
__nv_reservedSMEM_offset_0_alias:
	.zero		0
	.zero		64


//--------------------- .nv.constant0._Z11mathKernal4Pf --------------------------
	.section	.nv.constant0._Z11mathKernal4Pf,"a",@progbits
	.sectionflags	@""
	.align	4
.nv.constant0._Z11mathKernal4Pf:
	.zero		904


//--------------------- .nv.constant0._Z11mathKernal3Pf --------------------------
	.section	.nv.constant0._Z11mathKernal3Pf,"a",@progbits
	.sectionflags	@""
	.align	4
.nv.constant0._Z11mathKernal3Pf:
	.zero		904


//--------------------- .nv.constant0._Z11mathKernal2Pf --------------------------
	.section	.nv.constant0._Z11mathKernal2Pf,"a",@progbits
	.sectionflags	@""
	.align	4
.nv.constant0._Z11mathKernal2Pf:
	.zero		904


//--------------------- .nv.constant0._Z9warmingUpPf --------------------------
	.section	.nv.constant0._Z9warmingUpPf,"a",@progbits
	.sectionflags	@""
	.align	4
.nv.constant0._Z9warmingUpPf:
	.zero		904


//--------------------- SYMBOLS --------------------------

	.type		.nv.reservedSmem.offset0,@object
	.size		.nv.reservedSmem.offset0,0x4
